	.headerflags	@"EF_CUDA_TEXMODE_UNIFIED EF_CUDA_64BIT_ADDRESS EF_CUDA_ACCELERATORS EF_CUDA_SM90 EF_CUDA_VIRTUAL_SM(EF_CUDA_SM90)"
	.elftype	@"ET_EXEC"


//--------------------- .nv.info                  --------------------------
	.section	.nv.info,"",@"SHT_CUDA_INFO"
	.align	4


	//----- nvinfo : EIATTR_REGCOUNT
	.align		4
        /*0000*/ 	.byte	0x04, 0x2f
        /*0002*/ 	.short	(.L_1 - .L_0)
	.align		4
.L_0:
        /*0004*/ 	.word	index@(triton_poi_fused_cat_10)
        /*0008*/ 	.word	0x00000012


	//----- nvinfo : EIATTR_MIN_STACK_SIZE
	.align		4
.L_1:
        /*000c*/ 	.byte	0x04, 0x12
        /*000e*/ 	.short	(.L_3 - .L_2)
	.align		4
.L_2:
        /*0010*/ 	.word	index@(triton_poi_fused_cat_10)
        /*0014*/ 	.word	0x00000000


	//----- nvinfo : EIATTR_FRAME_SIZE
	.align		4
.L_3:
        /*0018*/ 	.byte	0x04, 0x11
        /*001a*/ 	.short	(.L_5 - .L_4)
	.align		4
.L_4:
        /*001c*/ 	.word	index@(triton_poi_fused_cat_10)
        /*0020*/ 	.word	0x00000000


	//----- nvinfo : EIATTR_MIN_STACK_SIZE
	.align		4
.L_5:
        /*0024*/ 	.byte	0x04, 0x12
        /*0026*/ 	.short	(.L_7 - .L_6)
	.align		4
.L_6:
        /*0028*/ 	.word	index@(triton_poi_fused_cat_10)
        /*002c*/ 	.word	0x00000000
.L_7:


//--------------------- .nv.info.triton_poi_fused_cat_10 --------------------------
	.section	.nv.info.triton_poi_fused_cat_10,"",@"SHT_CUDA_INFO"
	.sectionflags	@""
	.align	4


	//----- nvinfo : EIATTR_CUDA_API_VERSION
	.align		4
        /*0000*/ 	.byte	0x04, 0x37
        /*0002*/ 	.short	(.L_9 - .L_8)
.L_8:
        /*0004*/ 	.word	0x0000007c


	//----- nvinfo : EIATTR_KPARAM_INFO
	.align		4
.L_9:
        /*0008*/ 	.byte	0x04, 0x17
        /*000a*/ 	.short	(.L_11 - .L_10)
.L_10:
        /*000c*/ 	.word	0x00000000
        /*0010*/ 	.short	0x0005
        /*0012*/ 	.short	0x0028
        /*0014*/ 	.byte	0x00, 0xf0, 0x11, 0x00


	//----- nvinfo : EIATTR_KPARAM_INFO
	.align		4
.L_11:
        /*0018*/ 	.byte	0x04, 0x17
        /*001a*/ 	.short	(.L_13 - .L_12)
.L_12:
        /*001c*/ 	.word	0x00000000
        /*0020*/ 	.short	0x0004
        /*0022*/ 	.short	0x0020
        /*0024*/ 	.byte	0x00, 0xf4, 0x21, 0x00


	//----- nvinfo : EIATTR_KPARAM_INFO
	.align		4
.L_13:
        /*0028*/ 	.byte	0x04, 0x17
        /*002a*/ 	.short	(.L_15 - .L_14)
.L_14:
        /*002c*/ 	.word	0x00000000
        /*0030*/ 	.short	0x0003
        /*0032*/ 	.short	0x0018
        /*0034*/ 	.byte	0x00, 0xf4, 0x21, 0x00


	//----- nvinfo : EIATTR_KPARAM_INFO
	.align		4
.L_15:
        /*0038*/ 	.byte	0x04, 0x17
        /*003a*/ 	.short	(.L_17 - .L_16)
.L_16:
        /*003c*/ 	.word	0x00000000
        /*0040*/ 	.short	0x0002
        /*0042*/ 	.short	0x0010
        /*0044*/ 	.byte	0x00, 0xf4, 0x21, 0x00


	//----- nvinfo : EIATTR_KPARAM_INFO
	.align		4
.L_17:
        /*0048*/ 	.byte	0x04, 0x17
        /*004a*/ 	.short	(.L_19 - .L_18)
.L_18:
        /*004c*/ 	.word	0x00000000
        /*0050*/ 	.short	0x0001
        /*0052*/ 	.short	0x0008
        /*0054*/ 	.byte	0x00, 0xf4, 0x21, 0x00


	//----- nvinfo : EIATTR_KPARAM_INFO
	.align		4
.L_19:
        /*0058*/ 	.byte	0x04, 0x17
        /*005a*/ 	.short	(.L_21 - .L_20)
.L_20:
        /*005c*/ 	.word	0x00000000
        /*0060*/ 	.short	0x0000
        /*0062*/ 	.short	0x0000
        /*0064*/ 	.byte	0x00, 0xf4, 0x21, 0x00


	//----- nvinfo : EIATTR_SPARSE_MMA_MASK
	.align		4
.L_21:
        /*0068*/ 	.byte	0x03, 0x50
        /*006a*/ 	.short	0x0000


	//----- nvinfo : EIATTR_MAXREG_COUNT
	.align		4
        /*006c*/ 	.byte	0x03, 0x1b
        /*006e*/ 	.short	0x00ff


	//----- nvinfo : EIATTR_EXIT_INSTR_OFFSETS
	.align		4
        /*0070*/ 	.byte	0x04, 0x1c
        /*0072*/ 	.short	(.L_23 - .L_22)


	//   ....[0]....
.L_22:
        /*0074*/ 	.word	0x00000350


	//   ....[1]....
        /*0078*/ 	.word	0x00000370


	//----- nvinfo : EIATTR_REQNTID
	.align		4
.L_23:
        /*007c*/ 	.byte	0x04, 0x10
        /*007e*/ 	.short	(.L_25 - .L_24)
.L_24:
        /*0080*/ 	.word	0x00000080
        /*0084*/ 	.word	0x00000001
        /*0088*/ 	.word	0x00000001


	//----- nvinfo : EIATTR_CBANK_PARAM_SIZE
	.align		4
.L_25:
        /*008c*/ 	.byte	0x03, 0x19
        /*008e*/ 	.short	0x002c


	//----- nvinfo : EIATTR_PARAM_CBANK
	.align		4
        /*0090*/ 	.byte	0x04, 0x0a
        /*0092*/ 	.short	(.L_27 - .L_26)
	.align		4
.L_26:
        /*0094*/ 	.word	index@(.nv.constant0.triton_poi_fused_cat_10)
        /*0098*/ 	.short	0x0210
        /*009a*/ 	.short	0x002c


	//----- nvinfo : EIATTR_SW_WAR
	.align		4
.L_27:
        /*009c*/ 	.byte	0x04, 0x36
        /*009e*/ 	.short	(.L_29 - .L_28)
.L_28:
        /*00a0*/ 	.word	0x00000008
.L_29:


//--------------------- .nv.callgraph             --------------------------
	.section	.nv.callgraph,"",@"SHT_CUDA_CALLGRAPH"
	.align	4
	.sectionentsize	8
	.align		4
        /*0000*/ 	.word	0x00000000
	.align		4
        /*0004*/ 	.word	0xffffffff
	.align		4
        /*0008*/ 	.word	0x00000000
	.align		4
        /*000c*/ 	.word	0xfffffffe
	.align		4
        /*0010*/ 	.word	0x00000000
	.align		4
        /*0014*/ 	.word	0xfffffffd
	.align		4
        /*0018*/ 	.word	0x00000000
	.align		4
        /*001c*/ 	.word	0xfffffffc


//--------------------- .text.triton_poi_fused_cat_10 --------------------------
	.section	.text.triton_poi_fused_cat_10,"ax",@progbits
	.align	128
        .global         triton_poi_fused_cat_10
        .type           triton_poi_fused_cat_10,@function
        .size           triton_poi_fused_cat_10,(.L_x_1 - triton_poi_fused_cat_10)
        .other          triton_poi_fused_cat_10,@"STO_CUDA_ENTRY STV_DEFAULT"
triton_poi_fused_cat_10:
.text.triton_poi_fused_cat_10:
[----:B------:R-:W0:Y:S02]  /*0000*/  LDC R1, c[0x0][0x28] ;  /* 0x00000a00ff017b82 */ /* 0x000e240000000800 */
[----:B------:R-:W1:Y:S01]  /*0010*/  S2R R0, SR_TID.X ;  /* 0x0000000000007919 */ /* 0x000e620000002100 */
[----:B------:R-:W-:Y:S01]  /*0020*/  ULDC.64 UR4, c[0x0][0x218] ;  /* 0x0000860000047ab9 */ /* 0x000fe20000000a00 */
[----:B------:R-:W-:Y:S01]  /*0030*/  ULDC.64 UR6, c[0x0][0x220] ;  /* 0x0000880000067ab9 */ /* 0x000fe20000000a00 */
[----:B------:R-:W-:Y:S01]  /*0040*/  ULDC.64 UR8, c[0x0][0x228] ;  /* 0x00008a0000087ab9 */ /* 0x000fe20000000a00 */
[----:B------:R-:W2:Y:S01]  /*0050*/  S2R R3, SR_CTAID.X ;  /* 0x0000000000037919 */ /* 0x000ea20000002500 */
[----:B------:R-:W-:Y:S02]  /*0060*/  CS2R R12, SRZ ;  /* 0x00000000000c7805 */ /* 0x000fe4000001ff00 */
[----:B-1----:R-:W-:-:S05]  /*0070*/  LOP3.LUT R0, R0, 0x7f, RZ, 0xc0, !PT ;  /* 0x0000007f00007812 */ /* 0x002fca00078ec0ff */
[----:B--2---:R-:W-:-:S05]  /*0080*/  IMAD R0, R3, 0x80, R0 ;  /* 0x0000008003007824 */ /* 0x004fca00078e0200 */
[----:B------:R-:W-:Y:S02]  /*0090*/  SHF.R.S32.HI R3, RZ, 0x1f, R0 ;  /* 0x0000001fff037819 */ /* 0x000fe40000011400 */
[----:B------:R-:W-:Y:S02]  /*00a0*/  ISETP.GE.AND P0, PT, R0, 0x80, PT ;  /* 0x000000800000780c */ /* 0x000fe40003f06270 */
[----:B------:R-:W-:-:S04]  /*00b0*/  LEA.HI R3, R3, R0, RZ, 0x3 ;  /* 0x0000000003037211 */ /* 0x000fc800078f18ff */
[----:B------:R-:W-:Y:S02]  /*00c0*/  SHF.R.S32.HI R4, RZ, 0x3, R3 ;  /* 0x00000003ff047819 */ /* 0x000fe40000011403 */
[----:B------:R-:W-:Y:S02]  /*00d0*/  LOP3.LUT R5, R3, 0xfffffff8, RZ, 0xc0, !PT ;  /* 0xfffffff803057812 */ /* 0x000fe400078ec0ff */
[C---:B------:R-:W-:Y:S01]  /*00e0*/  LEA.HI R7, R4.reuse, R4, RZ, 0x2 ;  /* 0x0000000404077211 */ /* 0x040fe200078f10ff */
[----:B------:R-:W-:Y:S01]  /*00f0*/  IMAD.SHL.U32 R9, R4, 0x4, RZ ;  /* 0x0000000404097824 */ /* 0x000fe200078e00ff */
[----:B------:R-:W1:Y:S01]  /*0100*/  LDC.64 R2, c[0x0][0x210] ;  /* 0x00008400ff027b82 */ /* 0x000e620000000a00 */
[----:B------:R-:W-:Y:S01]  /*0110*/  IMAD.IADD R6, R0, 0x1, -R5 ;  /* 0x0000000100067824 */ /* 0x000fe200078e0a05 */
[----:B------:R-:W-:-:S04]  /*0120*/  LOP3.LUT R7, R7, 0x3ffffffc, RZ, 0xc0, !PT ;  /* 0x3ffffffc07077812 */ /* 0x000fc800078ec0ff */
[----:B------:R-:W-:Y:S01]  /*0130*/  SHF.R.S32.HI R8, RZ, 0x1f, R6 ;  /* 0x0000001fff087819 */ /* 0x000fe20000011406 */
[----:B------:R-:W-:Y:S01]  /*0140*/  IMAD.IADD R7, R4, 0x1, -R7 ;  /* 0x0000000104077824 */ /* 0x000fe200078e0a07 */
[----:B------:R-:W-:Y:S02]  /*0150*/  IADD3 R5, P2, R6, R9, RZ ;  /* 0x0000000906057210 */ /* 0x000fe40007f5e0ff */
[C---:B------:R-:W-:Y:S01]  /*0160*/  ISETP.GT.AND P1, PT, R6.reuse, 0x3, !P0 ;  /* 0x000000030600780c */ /* 0x040fe20004724270 */
[----:B------:R-:W-:Y:S01]  /*0170*/  IMAD.SHL.U32 R7, R7, 0x4, RZ ;  /* 0x0000000407077824 */ /* 0x000fe200078e00ff */
[----:B------:R-:W-:Y:S01]  /*0180*/  LEA.HI.X.SX32 R10, R9, R8, 0x1, P2 ;  /* 0x00000008090a7211 */ /* 0x000fe200010f0eff */
[----:B------:R-:W-:Y:S01]  /*0190*/  IMAD.IADD R9, R6, 0x1, R9 ;  /* 0x0000000106097824 */ /* 0x000fe200078e0209 */
[----:B------:R-:W-:Y:S02]  /*01a0*/  LEA R4, P2, R5, UR4, 0x2 ;  /* 0x0000000405047c11 */ /* 0x000fe4000f8410ff */
[----:B------:R-:W-:-:S02]  /*01b0*/  IADD3 R11, P3, R6, R7, RZ ;  /* 0x00000007060b7210 */ /* 0x000fc40007f7e0ff */
[----:B------:R-:W-:Y:S01]  /*01c0*/  LEA.HI.X R5, R5, UR5, R10, 0x2, P2 ;  /* 0x0000000505057c11 */ /* 0x000fe200090f140a */
[----:B------:R-:W-:Y:S01]  /*01d0*/  IMAD.MOV.U32 R14, RZ, RZ, RZ ;  /* 0x000000ffff0e7224 */ /* 0x000fe200078e00ff */
[----:B------:R-:W-:Y:S01]  /*01e0*/  ISETP.GE.AND P2, PT, R6, 0x4, PT ;  /* 0x000000040600780c */ /* 0x000fe20003f46270 */
[----:B------:R-:W-:Y:S01]  /*01f0*/  ULDC.64 UR4, c[0x0][0x208] ;  /* 0x0000820000047ab9 */ /* 0x000fe20000000a00 */
[----:B------:R-:W-:Y:S01]  /*0200*/  LEA.HI.X.SX32 R6, R7, R8, 0x1, P3 ;  /* 0x0000000807067211 */ /* 0x000fe200018f0eff */
[----:B------:R-:W-:Y:S01]  /*0210*/  IMAD.SHL.U32 R8, R11, 0x4, RZ ;  /* 0x000000040b087824 */ /* 0x000fe200078e00ff */
[----:B------:R-:W-:Y:S01]  /*0220*/  ISETP.LT.AND P3, PT, R0, 0x80, !P2 ;  /* 0x000000800000780c */ /* 0x000fe20005761270 */
[----:B-1----:R-:W-:Y:S01]  /*0230*/  IMAD.WIDE R2, R9, 0x4, R2 ;  /* 0x0000000409027825 */ /* 0x002fe200078e0202 */
[----:B------:R-:W-:Y:S01]  /*0240*/  SHF.L.U64.HI R11, R11, 0x2, R6 ;  /* 0x000000020b0b7819 */ /* 0x000fe20000010206 */
[----:B------:R1:W2:Y:S01]  /*0250*/  @P1 LDG.E.EL R12, desc[UR4][R4.64+-0x10] ;  /* 0xfffff004040c1981 */ /* 0x0002a2000c2e1900 */
[----:B------:R-:W-:Y:S01]  /*0260*/  IADD3 R6, P4, R8, UR6, RZ ;  /* 0x0000000608067c10 */ /* 0x000fe2000ff9e0ff */
[----:B------:R-:W-:Y:S01]  /*0270*/  IMAD.MOV.U32 R10, RZ, RZ, RZ ;  /* 0x000000ffff0a7224 */ /* 0x000fe200078e00ff */
[----:B------:R-:W-:-:S02]  /*0280*/  IADD3 R8, P5, R8, UR8, RZ ;  /* 0x0000000808087c10 */ /* 0x000fc4000ffbe0ff */
[----:B------:R-:W-:Y:S02]  /*0290*/  IADD3.X R7, R11, UR7, RZ, P4, !PT ;  /* 0x000000070b077c10 */ /* 0x000fe4000a7fe4ff */
[----:B------:R-:W-:-:S03]  /*02a0*/  IADD3.X R9, R11, UR9, RZ, P5, !PT ;  /* 0x000000090b097c10 */ /* 0x000fc6000affe4ff */
[----:B------:R-:W3:Y:S01]  /*02b0*/  @P1 LDG.E.EL R13, desc[UR4][R6.64+-0x10] ;  /* 0xfffff004060d1981 */ /* 0x000ee2000c2e1900 */
[----:B-1----:R-:W1:Y:S03]  /*02c0*/  LDC.64 R4, c[0x0][0x230] ;  /* 0x00008c00ff047b82 */ /* 0x002e660000000a00 */
[----:B------:R-:W4:Y:S04]  /*02d0*/  @P1 LDG.E.EL R14, desc[UR4][R8.64+-0x10] ;  /* 0xfffff004080e1981 */ /* 0x000f28000c2e1900 */
[----:B------:R-:W5:Y:S01]  /*02e0*/  @P3 LDG.E.EL R10, desc[UR4][R2.64] ;  /* 0x00000004020a3981 */ /* 0x000f62000c2e1900 */
[----:B-1----:R-:W-:Y:S01]  /*02f0*/  IMAD.WIDE R4, R0, 0x4, R4 ;  /* 0x0000000400047825 */ /* 0x002fe200078e0204 */
[----:B--2---:R-:W-:-:S02]  /*0300*/  SEL R15, R12, RZ, P1 ;  /* 0x000000ff0c0f7207 */ /* 0x004fc40000800000 */
[----:B---3--:R-:W-:Y:S02]  /*0310*/  SEL R13, R13, RZ, P1 ;  /* 0x000000ff0d0d7207 */ /* 0x008fe40000800000 */
[----:B----4-:R-:W-:Y:S02]  /*0320*/  SEL R14, R14, RZ, P1 ;  /* 0x000000ff0e0e7207 */ /* 0x010fe40000800000 */
[----:B-----5:R-:W-:-:S03]  /*0330*/  SEL R11, R10, RZ, P3 ;  /* 0x000000ff0a0b7207 */ /* 0x020fc60001800000 */
[----:B------:R-:W-:Y:S01]  /*0340*/  @P2 FFMA R11, R15, R13, R14 ;  /* 0x0000000d0f0b2223 */ /* 0x000fe2000000000e */
[----:B------:R-:W-:Y:S06]  /*0350*/  @P0 EXIT ;  /* 0x000000000000094d */ /* 0x000fec0003800000 */
[----:B------:R-:W-:Y:S01]  /*0360*/  STG.E desc[UR4][R4.64], R11 ;  /* 0x0000000b04007986 */ /* 0x000fe2000c101904 */
[----:B------:R-:W-:Y:S05]  /*0370*/  EXIT ;  /* 0x000000000000794d */ /* 0x000fea0003800000 */
.L_x_0:
[----:B------:R-:W-:-:S00]  /*0380*/  BRA `(.L_x_0) ;  /* 0xfffffffc00fc7947 */ /* 0x000fc0000383ffff */
[----:B------:R-:W-:-:S00]  /*0390*/  NOP ;  /* 0x0000000000007918 */ /* 0x000fc00000000000 */
        /* <DEDUP_REMOVED lines=14> */
.L_x_1:


//--------------------- .nv.constant0.triton_poi_fused_cat_10 --------------------------
	.section	.nv.constant0.triton_poi_fused_cat_10,"a",@progbits
	.sectionflags	@""
	.align	4
.nv.constant0.triton_poi_fused_cat_10:
	.zero		572
